	.headerflags	@"EF_CUDA_TEXMODE_UNIFIED EF_CUDA_64BIT_ADDRESS EF_CUDA_ACCELERATORS EF_CUDA_SM90 EF_CUDA_VIRTUAL_SM(EF_CUDA_SM90)"
	.elftype	@"ET_EXEC"


//--------------------- .nv.info                  --------------------------
	.section	.nv.info,"",@"SHT_CUDA_INFO"
	.align	4


	//----- nvinfo : EIATTR_REGCOUNT
	.align		4
        /*0000*/ 	.byte	0x04, 0x2f
        /*0002*/ 	.short	(.L_3 - .L_2)
	.align		4
.L_2:
        /*0004*/ 	.word	index@(triton_poi_fused__native_batch_norm_legit_no_training_relu_3)
        /*0008*/ 	.word	0x00000016


	//----- nvinfo : EIATTR_MIN_STACK_SIZE
	.align		4
.L_3:
        /*000c*/ 	.byte	0x04, 0x12
        /*000e*/ 	.short	(.L_5 - .L_4)
	.align		4
.L_4:
        /*0010*/ 	.word	index@(triton_poi_fused__native_batch_norm_legit_no_training_relu_3)
        /*0014*/ 	.word	0x00000000


	//----- nvinfo : EIATTR_FRAME_SIZE
	.align		4
.L_5:
        /*0018*/ 	.byte	0x04, 0x11
        /*001a*/ 	.short	(.L_7 - .L_6)
	.align		4
.L_6:
        /*001c*/ 	.word	index@(triton_poi_fused__native_batch_norm_legit_no_training_relu_3)
        /*0020*/ 	.word	0x00000000


	//----- nvinfo : EIATTR_MIN_STACK_SIZE
	.align		4
.L_7:
        /*0024*/ 	.byte	0x04, 0x12
        /*0026*/ 	.short	(.L_9 - .L_8)
	.align		4
.L_8:
        /*0028*/ 	.word	index@(triton_poi_fused__native_batch_norm_legit_no_training_relu_3)
        /*002c*/ 	.word	0x00000000
.L_9:


//--------------------- .nv.info.triton_poi_fused__native_batch_norm_legit_no_training_relu_3 --------------------------
	.section	.nv.info.triton_poi_fused__native_batch_norm_legit_no_training_relu_3,"",@"SHT_CUDA_INFO"
	.sectionflags	@""
	.align	4


	//----- nvinfo : EIATTR_CUDA_API_VERSION
	.align		4
        /*0000*/ 	.byte	0x04, 0x37
        /*0002*/ 	.short	(.L_11 - .L_10)
.L_10:
        /*0004*/ 	.word	0x0000007c


	//----- nvinfo : EIATTR_KPARAM_INFO
	.align		4
.L_11:
        /*0008*/ 	.byte	0x04, 0x17
        /*000a*/ 	.short	(.L_13 - .L_12)
.L_12:
        /*000c*/ 	.word	0x00000000
        /*0010*/ 	.short	0x0006
        /*0012*/ 	.short	0x0030
        /*0014*/ 	.byte	0x00, 0xf0, 0x11, 0x00


	//----- nvinfo : EIATTR_KPARAM_INFO
	.align		4
.L_13:
        /*0018*/ 	.byte	0x04, 0x17
        /*001a*/ 	.short	(.L_15 - .L_14)
.L_14:
        /*001c*/ 	.word	0x00000000
        /*0020*/ 	.short	0x0005
        /*0022*/ 	.short	0x0028
        /*0024*/ 	.byte	0x00, 0xf4, 0x21, 0x00


	//----- nvinfo : EIATTR_KPARAM_INFO
	.align		4
.L_15:
        /*0028*/ 	.byte	0x04, 0x17
        /*002a*/ 	.short	(.L_17 - .L_16)
.L_16:
        /*002c*/ 	.word	0x00000000
        /*0030*/ 	.short	0x0004
        /*0032*/ 	.short	0x0020
        /*0034*/ 	.byte	0x00, 0xf4, 0x21, 0x00


	//----- nvinfo : EIATTR_KPARAM_INFO
	.align		4
.L_17:
        /*0038*/ 	.byte	0x04, 0x17
        /*003a*/ 	.short	(.L_19 - .L_18)
.L_18:
        /*003c*/ 	.word	0x00000000
        /*0040*/ 	.short	0x0003
        /*0042*/ 	.short	0x0018
        /*0044*/ 	.byte	0x00, 0xf4, 0x21, 0x00


	//----- nvinfo : EIATTR_KPARAM_INFO
	.align		4
.L_19:
        /*0048*/ 	.byte	0x04, 0x17
        /*004a*/ 	.short	(.L_21 - .L_20)
.L_20:
        /*004c*/ 	.word	0x00000000
        /*0050*/ 	.short	0x0002
        /*0052*/ 	.short	0x0010
        /*0054*/ 	.byte	0x00, 0xf4, 0x21, 0x00


	//----- nvinfo : EIATTR_KPARAM_INFO
	.align		4
.L_21:
        /*0058*/ 	.byte	0x04, 0x17
        /*005a*/ 	.short	(.L_23 - .L_22)
.L_22:
        /*005c*/ 	.word	0x00000000
        /*0060*/ 	.short	0x0001
        /*0062*/ 	.short	0x0008
        /*0064*/ 	.byte	0x00, 0xf4, 0x21, 0x00


	//----- nvinfo : EIATTR_KPARAM_INFO
	.align		4
.L_23:
        /*0068*/ 	.byte	0x04, 0x17
        /*006a*/ 	.short	(.L_25 - .L_24)
.L_24:
        /*006c*/ 	.word	0x00000000
        /*0070*/ 	.short	0x0000
        /*0072*/ 	.short	0x0000
        /*0074*/ 	.byte	0x00, 0xf4, 0x21, 0x00


	//----- nvinfo : EIATTR_SPARSE_MMA_MASK
	.align		4
.L_25:
        /*0078*/ 	.byte	0x03, 0x50
        /*007a*/ 	.short	0x0000


	//----- nvinfo : EIATTR_MAXREG_COUNT
	.align		4
        /*007c*/ 	.byte	0x03, 0x1b
        /*007e*/ 	.short	0x00ff


	//----- nvinfo : EIATTR_EXIT_INSTR_OFFSETS
	.align		4
        /*0080*/ 	.byte	0x04, 0x1c
        /*0082*/ 	.short	(.L_27 - .L_26)


	//   ....[0]....
.L_26:
        /*0084*/ 	.word	0x00000420


	//   ....[1]....
        /*0088*/ 	.word	0x00000440


	//----- nvinfo : EIATTR_REQNTID
	.align		4
.L_27:
        /*008c*/ 	.byte	0x04, 0x10
        /*008e*/ 	.short	(.L_29 - .L_28)
.L_28:
        /*0090*/ 	.word	0x00000080
        /*0094*/ 	.word	0x00000001
        /*0098*/ 	.word	0x00000001


	//----- nvinfo : EIATTR_CBANK_PARAM_SIZE
	.align		4
.L_29:
        /*009c*/ 	.byte	0x03, 0x19
        /*009e*/ 	.short	0x0034


	//----- nvinfo : EIATTR_PARAM_CBANK
	.align		4
        /*00a0*/ 	.byte	0x04, 0x0a
        /*00a2*/ 	.short	(.L_31 - .L_30)
	.align		4
.L_30:
        /*00a4*/ 	.word	index@(.nv.constant0.triton_poi_fused__native_batch_norm_legit_no_training_relu_3)
        /*00a8*/ 	.short	0x0210
        /*00aa*/ 	.short	0x0034


	//----- nvinfo : EIATTR_SW_WAR
	.align		4
.L_31:
        /*00ac*/ 	.byte	0x04, 0x36
        /*00ae*/ 	.short	(.L_33 - .L_32)
.L_32:
        /*00b0*/ 	.word	0x00000008
.L_33:


//--------------------- .nv.callgraph             --------------------------
	.section	.nv.callgraph,"",@"SHT_CUDA_CALLGRAPH"
	.align	4
	.sectionentsize	8
	.align		4
        /*0000*/ 	.word	0x00000000
	.align		4
        /*0004*/ 	.word	0xffffffff
	.align		4
        /*0008*/ 	.word	0x00000000
	.align		4
        /*000c*/ 	.word	0xfffffffe
	.align		4
        /*0010*/ 	.word	0x00000000
	.align		4
        /*0014*/ 	.word	0xfffffffd
	.align		4
        /*0018*/ 	.word	0x00000000
	.align		4
        /*001c*/ 	.word	0xfffffffc


//--------------------- .nv.constant4             --------------------------
	.section	.nv.constant4,"a",@progbits
	.align	8
	.align		8
.nv.constant4:
        /*0000*/ 	.dword	_$_str
	.align		8
        /*0008*/ 	.dword	_$_str_$_2


//--------------------- .text.triton_poi_fused__native_batch_norm_legit_no_training_relu_3 --------------------------
	.section	.text.triton_poi_fused__native_batch_norm_legit_no_training_relu_3,"ax",@progbits
	.align	128
        .global         triton_poi_fused__native_batch_norm_legit_no_training_relu_3
        .type           triton_poi_fused__native_batch_norm_legit_no_training_relu_3,@function
        .size           triton_poi_fused__native_batch_norm_legit_no_training_relu_3,(.L_x_1 - triton_poi_fused__native_batch_norm_legit_no_training_relu_3)
        .other          triton_poi_fused__native_batch_norm_legit_no_training_relu_3,@"STO_CUDA_ENTRY STV_DEFAULT"
triton_poi_fused__native_batch_norm_legit_no_training_relu_3:
.text.triton_poi_fused__native_batch_norm_legit_no_training_relu_3:
[----:B------:R-:W0:Y:S01]  /*0000*/  LDC R1, c[0x0][0x28] ;  /* 0x00000a00ff017b82 */ /* 0x000e220000000800 */
[----:B------:R-:W1:Y:S07]  /*0010*/  S2R R0, SR_TID.X ;  /* 0x0000000000007919 */ /* 0x000e6e0000002100 */
[----:B------:R-:W2:Y:S01]  /*0020*/  LDC.64 R8, c[0x0][0x220] ;  /* 0x00008800ff087b82 */ /* 0x000ea20000000a00 */
[----:B------:R-:W-:Y:S01]  /*0030*/  ULDC.64 UR4, c[0x0][0x208] ;  /* 0x0000820000047ab9 */ /* 0x000fe20000000a00 */
[----:B------:R-:W3:Y:S06]  /*0040*/  S2R R5, SR_CTAID.X ;  /* 0x0000000000057919 */ /* 0x000eec0000002500 */
[----:B------:R-:W4:Y:S08]  /*0050*/  LDC.64 R12, c[0x0][0x210] ;  /* 0x00008400ff0c7b82 */ /* 0x000f300000000a00 */
[----:B------:R-:W5:Y:S08]  /*0060*/  LDC.64 R14, c[0x0][0x218] ;  /* 0x00008600ff0e7b82 */ /* 0x000f700000000a00 */
[----:B------:R-:W5:Y:S01]  /*0070*/  LDC.64 R16, c[0x0][0x228] ;  /* 0x00008a00ff107b82 */ /* 0x000f620000000a00 */
[----:B-1----:R-:W-:-:S07]  /*0080*/  SHF.L.U32 R0, R0, 0x1, RZ ;  /* 0x0000000100007819 */ /* 0x002fce00000006ff */
[----:B------:R-:W1:Y:S01]  /*0090*/  LDC.64 R18, c[0x0][0x230] ;  /* 0x00008c00ff127b82 */ /* 0x000e620000000a00 */
[----:B---3--:R-:W-:Y:S02]  /*00a0*/  SHF.R.S32.HI R3, RZ, 0x17, R5 ;  /* 0x00000017ff037819 */ /* 0x008fe40000011405 */
[----:B------:R-:W-:Y:S02]  /*00b0*/  LOP3.LUT R0, R0, 0xfe, RZ, 0xc0, !PT ;  /* 0x000000fe00007812 */ /* 0x000fe400078ec0ff */
[----:B------:R-:W-:Y:S02]  /*00c0*/  SGXT R3, R3, 0x1 ;  /* 0x000000010303781a */ /* 0x000fe40000000200 */
[----:B------:R-:W-:-:S04]  /*00d0*/  LEA R0, R5, R0, 0x8 ;  /* 0x0000000005007211 */ /* 0x000fc800078e40ff */
[----:B------:R-:W-:Y:S02]  /*00e0*/  LEA.HI R3, R3, R0, RZ, 0x6 ;  /* 0x0000000003037211 */ /* 0x000fe400078f30ff */
[----:B------:R-:W-:Y:S02]  /*00f0*/  ISETP.GE.AND P0, PT, R0, 0x400, PT ;  /* 0x000004000000780c */ /* 0x000fe40003f06270 */
[----:B------:R-:W-:-:S04]  /*0100*/  LOP3.LUT R3, R3, 0xffffffc0, RZ, 0xc0, !PT ;  /* 0xffffffc003037812 */ /* 0x000fc800078ec0ff */
[----:B------:R-:W-:Y:S02]  /*0110*/  IADD3 R11, R0, -R3, RZ ;  /* 0x80000003000b7210 */ /* 0x000fe40007ffe0ff */
[----:B------:R-:W-:-:S03]  /*0120*/  CS2R R2, SRZ ;  /* 0x0000000000027805 */ /* 0x000fc6000001ff00 */
[----:B--2---:R-:W-:-:S05]  /*0130*/  IMAD.WIDE R8, R11, 0x4, R8 ;  /* 0x000000040b087825 */ /* 0x004fca00078e0208 */
[----:B------:R2:W3:Y:S01]  /*0140*/  @!P0 LDG.E.EL.64 R2, desc[UR4][R8.64] ;  /* 0x0000000408028981 */ /* 0x0004e2000c2e1b00 */
[----:B------:R-:W-:Y:S02]  /*0150*/  CS2R R4, SRZ ;  /* 0x0000000000047805 */ /* 0x000fe4000001ff00 */
[----:B------:R-:W-:Y:S01]  /*0160*/  CS2R R6, SRZ ;  /* 0x0000000000067805 */ /* 0x000fe2000001ff00 */
[----:B----4-:R-:W-:-:S04]  /*0170*/  IMAD.WIDE R12, R0, 0x4, R12 ;  /* 0x00000004000c7825 */ /* 0x010fc800078e020c */
[C---:B-----5:R-:W-:Y:S01]  /*0180*/  IMAD.WIDE R14, R11.reuse, 0x4, R14 ;  /* 0x000000040b0e7825 */ /* 0x060fe200078e020e */
[----:B------:R-:W4:Y:S01]  /*0190*/  @!P0 LDG.E.64 R4, desc[UR4][R12.64] ;  /* 0x000000040c048981 */ /* 0x000f22000c1e1b00 */
[----:B--2---:R-:W-:Y:S02]  /*01a0*/  CS2R R8, SRZ ;  /* 0x0000000000087805 */ /* 0x004fe4000001ff00 */
[C---:B0-----:R-:W-:Y:S01]  /*01b0*/  IMAD.WIDE R16, R11.reuse, 0x4, R16 ;  /* 0x000000040b107825 */ /* 0x041fe200078e0210 */
[----:B------:R0:W4:Y:S03]  /*01c0*/  @!P0 LDG.E.EL.64 R6, desc[UR4][R14.64] ;  /* 0x000000040e068981 */ /* 0x000126000c2e1b00 */
[----:B-1----:R-:W-:Y:S01]  /*01d0*/  IMAD.WIDE R18, R11, 0x4, R18 ;  /* 0x000000040b127825 */ /* 0x002fe200078e0212 */
[----:B------:R-:W-:-:S04]  /*01e0*/  CS2R R10, SRZ ;  /* 0x00000000000a7805 */ /* 0x000fc8000001ff00 */
[----:B------:R-:W2:Y:S04]  /*01f0*/  @!P0 LDG.E.EL.64 R8, desc[UR4][R18.64] ;  /* 0x0000000412088981 */ /* 0x000ea8000c2e1b00 */
[----:B------:R-:W2:Y:S01]  /*0200*/  @!P0 LDG.E.EL.64 R10, desc[UR4][R16.64] ;  /* 0x00000004100a8981 */ /* 0x000ea2000c2e1b00 */
[----:B0-----:R-:W-:Y:S01]  /*0210*/  HFMA2.MMA R14, -RZ, RZ, 1.625, 0 ;  /* 0x3e800000ff0e7435 */ /* 0x001fe200000001ff */
[----:B---3--:R-:W-:Y:S01]  /*0220*/  FADD R2, R2, 9.9999997473787516356e-06 ;  /* 0x3727c5ac02027421 */ /* 0x008fe20000000000 */
[----:B------:R-:W-:-:S03]  /*0230*/  FADD R3, R3, 9.9999997473787516356e-06 ;  /* 0x3727c5ac03037421 */ /* 0x000fc60000000000 */
[----:B------:R-:W0:Y:S08]  /*0240*/  MUFU.SQRT R12, R2 ;  /* 0x00000002000c7308 */ /* 0x000e300000002000 */
[----:B------:R1:W3:Y:S01]  /*0250*/  MUFU.SQRT R13, R3 ;  /* 0x00000003000d7308 */ /* 0x0002e20000002000 */
[C---:B0-----:R-:W-:Y:S02]  /*0260*/  FSETP.GT.AND P1, PT, R12.reuse, 8.50705917302346158658e+37, PT ;  /* 0x7e8000000c00780b */ /* 0x041fe40003f24000 */
[----:B------:R-:W-:Y:S01]  /*0270*/  FSETP.GEU.AND P3, PT, R12, 1.175494350822287508e-38, PT ;  /* 0x008000000c00780b */ /* 0x000fe20003f6e000 */
[----:B-1----:R-:W0:Y:S01]  /*0280*/  LDC.64 R2, c[0x0][0x238] ;  /* 0x00008e00ff027b82 */ /* 0x002e220000000a00 */
[----:B---3--:R-:W-:-:S02]  /*0290*/  FSETP.GT.AND P2, PT, R13, 8.50705917302346158658e+37, PT ;  /* 0x7e8000000d00780b */ /* 0x008fc40003f44000 */
[----:B------:R-:W-:-:S07]  /*02a0*/  FSETP.GEU.AND P4, PT, R13, 1.175494350822287508e-38, PT ;  /* 0x008000000d00780b */ /* 0x000fce0003f8e000 */
[----:B------:R-:W-:-:S04]  /*02b0*/  @P1 FMUL R12, R12, 0.25 ;  /* 0x3e8000000c0c1820 */ /* 0x000fc80000400000 */
[----:B------:R-:W-:Y:S01]  /*02c0*/  @!P3 FMUL R12, R12, 16777216 ;  /* 0x4b8000000c0cb820 */ /* 0x000fe20000400000 */
[----:B------:R-:W-:-:S04]  /*02d0*/  @P2 FMUL R13, R13, 0.25 ;  /* 0x3e8000000d0d2820 */ /* 0x000fc80000400000 */
[----:B------:R-:W-:Y:S01]  /*02e0*/  @!P4 FMUL R13, R13, 16777216 ;  /* 0x4b8000000d0dc820 */ /* 0x000fe20000400000 */
[----:B------:R-:W1:Y:S01]  /*02f0*/  MUFU.RCP R12, R12 ;  /* 0x0000000c000c7308 */ /* 0x000e620000001000 */
[----:B------:R-:W-:-:S07]  /*0300*/  FSEL R15, R14, 1, P1 ;  /* 0x3f8000000e0f7808 */ /* 0x000fce0000800000 */
[----:B------:R-:W3:Y:S01]  /*0310*/  MUFU.RCP R13, R13 ;  /* 0x0000000d000d7308 */ /* 0x000ee20000001000 */
[----:B------:R-:W-:Y:S01]  /*0320*/  FSEL R14, R14, 1, P2 ;  /* 0x3f8000000e0e7808 */ /* 0x000fe20001000000 */
[----:B------:R-:W-:-:S04]  /*0330*/  @!P3 FMUL R15, R15, 16777216 ;  /* 0x4b8000000f0fb820 */ /* 0x000fc80000400000 */
[----:B------:R-:W-:Y:S01]  /*0340*/  @!P4 FMUL R14, R14, 16777216 ;  /* 0x4b8000000e0ec820 */ /* 0x000fe20000400000 */
[----:B----4-:R-:W-:Y:S01]  /*0350*/  FADD R5, -R7, R5 ;  /* 0x0000000507057221 */ /* 0x010fe20000000100 */
[----:B------:R-:W-:Y:S01]  /*0360*/  FADD R4, -R6, R4 ;  /* 0x0000000406047221 */ /* 0x000fe20000000100 */
[----:B-1----:R-:W-:Y:S01]  /*0370*/  FMUL R15, R12, R15 ;  /* 0x0000000f0c0f7220 */ /* 0x002fe20000400000 */
[----:B---3--:R-:W-:-:S03]  /*0380*/  FMUL R14, R13, R14 ;  /* 0x0000000e0d0e7220 */ /* 0x008fc60000400000 */
[----:B------:R-:W-:Y:S01]  /*0390*/  FMUL R15, R4, R15 ;  /* 0x0000000f040f7220 */ /* 0x000fe20000400000 */
[----:B------:R-:W-:-:S03]  /*03a0*/  FMUL R14, R5, R14 ;  /* 0x0000000e050e7220 */ /* 0x000fc60000400000 */
[----:B--2---:R-:W-:Y:S01]  /*03b0*/  FFMA R8, R15, R10, R8 ;  /* 0x0000000a0f087223 */ /* 0x004fe20000000008 */
[----:B------:R-:W-:-:S04]  /*03c0*/  FFMA R9, R14, R11, R9 ;  /* 0x0000000b0e097223 */ /* 0x000fc80000000009 */
[----:B------:R-:W-:Y:S02]  /*03d0*/  FSETP.GEU.AND P1, PT, R8, RZ, PT ;  /* 0x000000ff0800720b */ /* 0x000fe40003f2e000 */
[C---:B------:R-:W-:Y:S01]  /*03e0*/  FSETP.GEU.AND P2, PT, R9.reuse, RZ, PT ;  /* 0x000000ff0900720b */ /* 0x040fe20003f4e000 */
[----:B0-----:R-:W-:Y:S01]  /*03f0*/  IMAD.WIDE R2, R0, 0x4, R2 ;  /* 0x0000000400027825 */ /* 0x001fe200078e0202 */
[----:B------:R-:W-:Y:S02]  /*0400*/  FSEL R8, R8, RZ, P1 ;  /* 0x000000ff08087208 */ /* 0x000fe40000800000 */
[----:B------:R-:W-:Y:S01]  /*0410*/  FSEL R9, R9, RZ, P2 ;  /* 0x000000ff09097208 */ /* 0x000fe20001000000 */
[----:B------:R-:W-:Y:S08]  /*0420*/  @P0 EXIT ;  /* 0x000000000000094d */ /* 0x000ff00003800000 */
[----:B------:R-:W-:Y:S01]  /*0430*/  STG.E.64 desc[UR4][R2.64], R8 ;  /* 0x0000000802007986 */ /* 0x000fe2000c101b04 */
[----:B------:R-:W-:Y:S05]  /*0440*/  EXIT ;  /* 0x000000000000794d */ /* 0x000fea0003800000 */
.L_x_0:
[----:B------:R-:W-:-:S00]  /*0450*/  BRA `(.L_x_0) ;  /* 0xfffffffc00fc7947 */ /* 0x000fc0000383ffff */
[----:B------:R-:W-:-:S00]  /*0460*/  NOP ;  /* 0x0000000000007918 */ /* 0x000fc00000000000 */
        /* <DEDUP_REMOVED lines=9> */
.L_x_1:


//--------------------- .nv.global.init           --------------------------
	.section	.nv.global.init,"aw",@progbits
.nv.global.init:
	.type		_$_str,@object
	.size		_$_str,(_$_str_$_2 - _$_str)
_$_str:
        /*0000*/ 	.byte	0x5f, 0x5f, 0x43, 0x55, 0x44, 0x41, 0x5f, 0x46, 0x54, 0x5a, 0x00
	.type		_$_str_$_2,@object
	.size		_$_str_$_2,(.L_1 - _$_str_$_2)
_$_str_$_2:
        /*000b*/ 	.byte	0x5f, 0x5f, 0x43, 0x55, 0x44, 0x41, 0x5f, 0x50, 0x52, 0x45, 0x43, 0x5f, 0x53, 0x51, 0x52, 0x54
        /*001b*/ 	.byte	0x00
.L_1:


//--------------------- .nv.constant0.triton_poi_fused__native_batch_norm_legit_no_training_relu_3 --------------------------
	.section	.nv.constant0.triton_poi_fused__native_batch_norm_legit_no_training_relu_3,"a",@progbits
	.sectionflags	@""
	.align	4
.nv.constant0.triton_poi_fused__native_batch_norm_legit_no_training_relu_3:
	.zero		580
